//
// Generated by NVIDIA NVVM Compiler
//
// Compiler Build ID: CL-36424714
// Cuda compilation tools, release 13.0, V13.0.88
// Based on NVVM 20.0.0
//

.version 9.0
.target sm_100
.address_size 64

	// .globl	p010_to_abgr10

.visible .entry p010_to_abgr10(
	.param .u64 .ptr .align 1 p010_to_abgr10_param_0,
	.param .u64 p010_to_abgr10_param_1,
	.param .u32 p010_to_abgr10_param_2,
	.param .u32 p010_to_abgr10_param_3,
	.param .u32 p010_to_abgr10_param_4
)
{
	.reg .pred 	%p<4>;
	.reg .b16 	%rs<13>;
	.reg .b32 	%r<74>;
	.reg .b32 	%f<21>;
	.reg .b64 	%rd<14>;

	ld.param.u64 	%rd1, [p010_to_abgr10_param_0];
	ld.param.u64 	%rd2, [p010_to_abgr10_param_1];
	ld.param.u32 	%r5, [p010_to_abgr10_param_2];
	ld.param.u32 	%r8, [p010_to_abgr10_param_3];
	ld.param.u32 	%r7, [p010_to_abgr10_param_4];
	mov.u32 	%r9, %ctaid.x;
	mov.u32 	%r10, %ntid.x;
	mov.u32 	%r11, %tid.x;
	mad.lo.s32 	%r1, %r9, %r10, %r11;
	mov.u32 	%r12, %ctaid.y;
	mov.u32 	%r13, %ntid.y;
	mov.u32 	%r14, %tid.y;
	mad.lo.s32 	%r15, %r12, %r13, %r14;
	shl.b32 	%r3, %r1, 1;
	setp.ge.u32 	%p1, %r3, %r5;
	shl.b32 	%r4, %r15, 1;
	setp.ge.u32 	%p2, %r4, %r8;
	or.pred  	%p3, %p1, %p2;
	@%p3 bra 	$L__BB0_2;
	cvta.to.global.u64 	%rd3, %rd1;
	shr.u32 	%r16, %r7, 1;
	mad.lo.s32 	%r17, %r5, %r15, %r3;
	mad.lo.s32 	%r18, %r16, %r8, %r17;
	mul.wide.u32 	%rd4, %r18, 2;
	add.s64 	%rd5, %rd3, %rd4;
	ld.global.u16 	%rs1, [%rd5];
	shr.u16 	%rs2, %rs1, 6;
	cvt.u32.u16 	%r19, %rs2;
	add.s32 	%r20, %r19, -512;
	cvt.rn.f32.s32 	%f1, %r20;
	add.s32 	%r21, %r18, 1;
	mul.wide.u32 	%rd6, %r21, 2;
	add.s64 	%rd7, %rd3, %rd6;
	ld.global.u16 	%rs3, [%rd7];
	shr.u16 	%rs4, %rs3, 6;
	cvt.u32.u16 	%r22, %rs4;
	add.s32 	%r23, %r22, -512;
	cvt.rn.f32.s32 	%f2, %r23;
	mul.f32 	%f3, %f2, 0fBF32B032;
	fma.rn.f32 	%f4, %f1, 0fBEACDE3C, %f3;
	mad.lo.s32 	%r24, %r4, %r16, %r3;
	mul.wide.u32 	%rd8, %r24, 2;
	add.s64 	%rd9, %rd3, %rd8;
	ld.global.u16 	%rs5, [%rd9];
	shr.u16 	%rs6, %rs5, 6;
	cvt.rn.f32.u16 	%f5, %rs6;
	fma.rn.f32 	%f6, %f1, 0f3FDDC0CA, %f5;
	cvt.rzi.u32.f32 	%r25, %f6;
	min.u32 	%r26, %r25, 1024;
	shl.b32 	%r27, %r26, 20;
	add.f32 	%f7, %f4, %f5;
	cvt.rzi.u32.f32 	%r28, %f7;
	min.u32 	%r29, %r28, 1024;
	shl.b32 	%r30, %r29, 10;
	fma.rn.f32 	%f8, %f2, 0f3FAF7343, %f5;
	cvt.rzi.u32.f32 	%r31, %f8;
	min.u32 	%r32, %r31, 1024;
	or.b32  	%r33, %r32, %r30;
	or.b32  	%r34, %r33, %r27;
	or.b32  	%r35, %r34, -1073741824;
	shl.b32 	%r36, %r1, 3;
	sust.b.2d.b32.trap 	[%rd2, {%r36, %r4}], {%r35};
	ld.global.u16 	%rs7, [%rd9+2];
	shr.u16 	%rs8, %rs7, 6;
	cvt.rn.f32.u16 	%f9, %rs8;
	fma.rn.f32 	%f10, %f1, 0f3FDDC0CA, %f9;
	cvt.rzi.u32.f32 	%r37, %f10;
	min.u32 	%r38, %r37, 1024;
	shl.b32 	%r39, %r38, 20;
	add.f32 	%f11, %f4, %f9;
	cvt.rzi.u32.f32 	%r40, %f11;
	min.u32 	%r41, %r40, 1024;
	shl.b32 	%r42, %r41, 10;
	fma.rn.f32 	%f12, %f2, 0f3FAF7343, %f9;
	cvt.rzi.u32.f32 	%r43, %f12;
	min.u32 	%r44, %r43, 1024;
	or.b32  	%r45, %r44, %r42;
	or.b32  	%r46, %r45, %r39;
	or.b32  	%r47, %r46, -1073741824;
	or.b32  	%r48, %r36, 4;
	sust.b.2d.b32.trap 	[%rd2, {%r48, %r4}], {%r47};
	add.s32 	%r49, %r4, 1;
	add.s32 	%r50, %r24, %r16;
	mul.wide.u32 	%rd10, %r50, 2;
	add.s64 	%rd11, %rd3, %rd10;
	ld.global.u16 	%rs9, [%rd11];
	shr.u16 	%rs10, %rs9, 6;
	cvt.rn.f32.u16 	%f13, %rs10;
	fma.rn.f32 	%f14, %f1, 0f3FDDC0CA, %f13;
	cvt.rzi.u32.f32 	%r51, %f14;
	min.u32 	%r52, %r51, 1024;
	shl.b32 	%r53, %r52, 20;
	add.f32 	%f15, %f4, %f13;
	cvt.rzi.u32.f32 	%r54, %f15;
	min.u32 	%r55, %r54, 1024;
	shl.b32 	%r56, %r55, 10;
	fma.rn.f32 	%f16, %f2, 0f3FAF7343, %f13;
	cvt.rzi.u32.f32 	%r57, %f16;
	min.u32 	%r58, %r57, 1024;
	or.b32  	%r59, %r58, %r56;
	or.b32  	%r60, %r59, %r53;
	or.b32  	%r61, %r60, -1073741824;
	sust.b.2d.b32.trap 	[%rd2, {%r36, %r49}], {%r61};
	add.s32 	%r62, %r50, 1;
	mul.wide.u32 	%rd12, %r62, 2;
	add.s64 	%rd13, %rd3, %rd12;
	ld.global.u16 	%rs11, [%rd13];
	shr.u16 	%rs12, %rs11, 6;
	cvt.rn.f32.u16 	%f17, %rs12;
	fma.rn.f32 	%f18, %f1, 0f3FDDC0CA, %f17;
	cvt.rzi.u32.f32 	%r63, %f18;
	min.u32 	%r64, %r63, 1024;
	shl.b32 	%r65, %r64, 20;
	add.f32 	%f19, %f4, %f17;
	cvt.rzi.u32.f32 	%r66, %f19;
	min.u32 	%r67, %r66, 1024;
	shl.b32 	%r68, %r67, 10;
	fma.rn.f32 	%f20, %f2, 0f3FAF7343, %f17;
	cvt.rzi.u32.f32 	%r69, %f20;
	min.u32 	%r70, %r69, 1024;
	or.b32  	%r71, %r70, %r68;
	or.b32  	%r72, %r71, %r65;
	or.b32  	%r73, %r72, -1073741824;
	sust.b.2d.b32.trap 	[%rd2, {%r48, %r49}], {%r73};
$L__BB0_2:
	ret;

}


// ===== COMPILED SASS (sm_100) =====

	.target	sm_100

	.elftype	@"ET_EXEC"


//--------------------- .note.nv.tkinfo           --------------------------
	.section	.note.nv.tkinfo,"",@"SHT_NOTE"
	.sectionflags	@"SHF_NOTE_NV_TKINFO"
	.tkinfo
        /*0018*/ 	.word	0x00000002
        /*0030*/ 	.string	""
        /*0030*/ 	.string	"ptxas"
        /*0030*/ 	.string	"Cuda compilation tools, release 13.0, V13.0.88"
        /*0030*/ 	.string	"Build cuda_13.0.r13.0/compiler.36424714_0"
        /*0030*/ 	.string	"-arch sm_100 -m 64 "



//--------------------- .note.nv.cuinfo           --------------------------
	.section	.note.nv.cuinfo,"",@"SHT_NOTE"
	.sectionflags	@"SHF_NOTE_NV_CUINFO"
        /*0018*/ 	.short	0x0002
        /*001a*/ 	.short	0x0064
        /*001c*/ 	.short	0x0082
	.zero		2


//--------------------- .nv.info                  --------------------------
	.section	.nv.info,"",@"SHT_CUDA_INFO"
	.align	4


	//----- nvinfo : EIATTR_REGCOUNT
	.align		4
        /*0000*/ 	.byte	0x04, 0x2f
        /*0002*/ 	.short	(.L_1 - .L_0)
	.align		4
.L_0:
        /*0004*/ 	.word	index@(p010_to_abgr10)
        /*0008*/ 	.word	0x00000015


	//----- nvinfo : EIATTR_FRAME_SIZE
	.align		4
.L_1:
        /*000c*/ 	.byte	0x04, 0x11
        /*000e*/ 	.short	(.L_3 - .L_2)
	.align		4
.L_2:
        /*0010*/ 	.word	index@(p010_to_abgr10)
        /*0014*/ 	.word	0x00000000


	//----- nvinfo : EIATTR_MIN_STACK_SIZE
	.align		4
.L_3:
        /*0018*/ 	.byte	0x04, 0x12
        /*001a*/ 	.short	(.L_5 - .L_4)
	.align		4
.L_4:
        /*001c*/ 	.word	index@(p010_to_abgr10)
        /*0020*/ 	.word	0x00000000
.L_5:


//--------------------- .nv.compat                --------------------------
	.section	.nv.compat,"",@"SHT_CUDA_COMPAT_INFO"
	.align	4
        /*0000*/ 	.byte	0x02, 0x09, 0x00, 0x00, 0x02, 0x02, 0x02, 0x00, 0x02, 0x05, 0x05, 0x00, 0x03, 0x07, 0x01, 0x01
        /*0010*/ 	.byte	0x02, 0x03, 0x00, 0x00, 0x02, 0x06, 0x01, 0x00, 0x04, 0x0b, 0x08, 0x00, 0x09, 0x00, 0x00, 0x00
        /*0020*/ 	.byte	0x00, 0x00, 0x00, 0x00


//--------------------- .nv.info.p010_to_abgr10   --------------------------
	.section	.nv.info.p010_to_abgr10,"",@"SHT_CUDA_INFO"
	.sectionflags	@""
	.align	4


	//----- nvinfo : EIATTR_CUDA_API_VERSION
	.align		4
        /*0000*/ 	.byte	0x04, 0x37
        /*0002*/ 	.short	(.L_7 - .L_6)
.L_6:
        /*0004*/ 	.word	0x00000082


	//----- nvinfo : EIATTR_KPARAM_INFO
	.align		4
.L_7:
        /*0008*/ 	.byte	0x04, 0x17
        /*000a*/ 	.short	(.L_9 - .L_8)
.L_8:
        /*000c*/ 	.word	0x00000000
        /*0010*/ 	.short	0x0004
        /*0012*/ 	.short	0x0018
        /*0014*/ 	.byte	0x00, 0xf0, 0x11, 0x00


	//----- nvinfo : EIATTR_KPARAM_INFO
	.align		4
.L_9:
        /*0018*/ 	.byte	0x04, 0x17
        /*001a*/ 	.short	(.L_11 - .L_10)
.L_10:
        /*001c*/ 	.word	0x00000000
        /*0020*/ 	.short	0x0003
        /*0022*/ 	.short	0x0014
        /*0024*/ 	.byte	0x00, 0xf0, 0x11, 0x00


	//----- nvinfo : EIATTR_KPARAM_INFO
	.align		4
.L_11:
        /*0028*/ 	.byte	0x04, 0x17
        /*002a*/ 	.short	(.L_13 - .L_12)
.L_12:
        /*002c*/ 	.word	0x00000000
        /*0030*/ 	.short	0x0002
        /*0032*/ 	.short	0x0010
        /*0034*/ 	.byte	0x00, 0xf0, 0x11, 0x00


	//----- nvinfo : EIATTR_KPARAM_INFO
	.align		4
.L_13:
        /*0038*/ 	.byte	0x04, 0x17
        /*003a*/ 	.short	(.L_15 - .L_14)
.L_14:
        /*003c*/ 	.word	0x00000000
        /*0040*/ 	.short	0x0001
        /*0042*/ 	.short	0x0008
        /*0044*/ 	.byte	0x00, 0xf0, 0x21, 0x00


	//----- nvinfo : EIATTR_KPARAM_INFO
	.align		4
.L_15:
        /*0048*/ 	.byte	0x04, 0x17
        /*004a*/ 	.short	(.L_17 - .L_16)
.L_16:
        /*004c*/ 	.word	0x00000000
        /*0050*/ 	.short	0x0000
        /*0052*/ 	.short	0x0000
        /*0054*/ 	.byte	0x00, 0xf5, 0x21, 0x00


	//----- nvinfo : EIATTR_SPARSE_MMA_MASK
	.align		4
.L_17:
        /*0058*/ 	.byte	0x03, 0x50
        /*005a*/ 	.short	0x0000


	//----- nvinfo : EIATTR_MAXREG_COUNT
	.align		4
        /*005c*/ 	.byte	0x03, 0x1b
        /*005e*/ 	.short	0x00ff


	//----- nvinfo : EIATTR_MERCURY_ISA_VERSION
	.align		4
        /*0060*/ 	.byte	0x03, 0x5f
        /*0062*/ 	.short	0x0101


	//----- nvinfo : EIATTR_VRC_CTA_INIT_COUNT
	.align		4
        /*0064*/ 	.byte	0x02, 0x4a
	.zero		1
	.zero		1


	//----- nvinfo : EIATTR_EXIT_INSTR_OFFSETS
	.align		4
        /*0068*/ 	.byte	0x04, 0x1c
        /*006a*/ 	.short	(.L_19 - .L_18)


	//   ....[0]....
.L_18:
        /*006c*/ 	.word	0x000000e0


	//   ....[1]....
        /*0070*/ 	.word	0x00000760


	//----- nvinfo : EIATTR_CBANK_PARAM_SIZE
	.align		4
.L_19:
        /*0074*/ 	.byte	0x03, 0x19
        /*0076*/ 	.short	0x001c


	//----- nvinfo : EIATTR_PARAM_CBANK
	.align		4
        /*0078*/ 	.byte	0x04, 0x0a
        /*007a*/ 	.short	(.L_21 - .L_20)
	.align		4
.L_20:
        /*007c*/ 	.word	index@(.nv.constant0.p010_to_abgr10)
        /*0080*/ 	.short	0x0380
        /*0082*/ 	.short	0x001c


	//----- nvinfo : EIATTR_SW_WAR
	.align		4
.L_21:
        /*0084*/ 	.byte	0x04, 0x36
        /*0086*/ 	.short	(.L_23 - .L_22)
.L_22:
        /*0088*/ 	.word	0x00000008
.L_23:


//--------------------- .nv.callgraph             --------------------------
	.section	.nv.callgraph,"",@"SHT_CUDA_CALLGRAPH"
	.align	4
	.sectionentsize	8
	.align		4
        /*0000*/ 	.word	0x00000000
	.align		4
        /*0004*/ 	.word	0xffffffff
	.align		4
        /*0008*/ 	.word	0x00000000
	.align		4
        /*000c*/ 	.word	0xfffffffe
	.align		4
        /*0010*/ 	.word	0x00000000
	.align		4
        /*0014*/ 	.word	0xfffffffd
	.align		4
        /*0018*/ 	.word	0x00000000
	.align		4
        /*001c*/ 	.word	0xfffffffc


//--------------------- .text.p010_to_abgr10      --------------------------
	.section	.text.p010_to_abgr10,"ax",@progbits
	.align	128
        .global         p010_to_abgr10
        .type           p010_to_abgr10,@function
        .size           p010_to_abgr10,(.L_x_1 - p010_to_abgr10)
        .other          p010_to_abgr10,@"STO_CUDA_ENTRY STV_DEFAULT"
p010_to_abgr10:
.text.p010_to_abgr10:
[----:B------:R-:W-:Y:S01]  /*0000*/  LDC R1, c[0x0][0x37c] ;  /* 0x0000df00ff017b82 */ /* 0x000fe20000000800 */
[----:B------:R-:W0:Y:S07]  /*0010*/  S2R R5, SR_TID.Y ;  /* 0x0000000000057919 */ /* 0x000e2e0000002200 */
[----:B------:R-:W1:Y:S01]  /*0020*/  LDC R2, c[0x0][0x360] ;  /* 0x0000d800ff027b82 */ /* 0x000e620000000800 */
[----:B------:R-:W2:Y:S01]  /*0030*/  LDCU.64 UR6, c[0x0][0x390] ;  /* 0x00007200ff0677ac */ /* 0x000ea20008000a00 */
[----:B------:R-:W1:Y:S06]  /*0040*/  S2R R3, SR_TID.X ;  /* 0x0000000000037919 */ /* 0x000e6c0000002100 */
[----:B------:R-:W0:Y:S08]  /*0050*/  S2UR UR5, SR_CTAID.Y ;  /* 0x00000000000579c3 */ /* 0x000e300000002600 */
[----:B------:R-:W0:Y:S08]  /*0060*/  LDC R0, c[0x0][0x364] ;  /* 0x0000d900ff007b82 */ /* 0x000e300000000800 */
[----:B------:R-:W1:Y:S01]  /*0070*/  S2UR UR4, SR_CTAID.X ;  /* 0x00000000000479c3 */ /* 0x000e620000002500 */
[----:B0-----:R-:W-:-:S02]  /*0080*/  IMAD R0, R0, UR5, R5 ;  /* 0x0000000500007c24 */ /* 0x001fc4000f8e0205 */
[----:B-1----:R-:W-:Y:S02]  /*0090*/  IMAD R2, R2, UR4, R3 ;  /* 0x0000000402027c24 */ /* 0x002fe4000f8e0203 */
[----:B------:R-:W-:Y:S02]  /*00a0*/  IMAD.SHL.U32 R3, R0, 0x2, RZ ;  /* 0x0000000200037824 */ /* 0x000fe400078e00ff */
[----:B------:R-:W-:-:S03]  /*00b0*/  IMAD.SHL.U32 R6, R2, 0x2, RZ ;  /* 0x0000000202067824 */ /* 0x000fc600078e00ff */
[----:B--2---:R-:W-:-:S04]  /*00c0*/  ISETP.GE.U32.AND P0, PT, R3, UR7, PT ;  /* 0x0000000703007c0c */ /* 0x004fc8000bf06070 */
[----:B------:R-:W-:-:S13]  /*00d0*/  ISETP.GE.U32.OR P0, PT, R6, UR6, P0 ;  /* 0x0000000606007c0c */ /* 0x000fda0008706470 */
[----:B------:R-:W-:Y:S05]  /*00e0*/  @P0 EXIT ;  /* 0x000000000000094d */ /* 0x000fea0003800000 */
[----:B------:R-:W0:Y:S01]  /*00f0*/  LDC R12, c[0x0][0x398] ;  /* 0x0000e600ff0c7b82 */ /* 0x000e220000000800 */
[----:B------:R-:W1:Y:S01]  /*0100*/  LDCU.64 UR4, c[0x0][0x358] ;  /* 0x00006b00ff0477ac */ /* 0x000e620008000a00 */
[----:B------:R-:W-:-:S06]  /*0110*/  IMAD R7, R0, UR6, R6 ;  /* 0x0000000600077c24 */ /* 0x000fcc000f8e0206 */
[----:B------:R-:W2:Y:S01]  /*0120*/  LDC.64 R4, c[0x0][0x380] ;  /* 0x0000e000ff047b82 */ /* 0x000ea20000000a00 */
[----:B0-----:R-:W-:-:S05]  /*0130*/  SHF.R.U32.HI R12, RZ, 0x1, R12 ;  /* 0x00000001ff0c7819 */ /* 0x001fca000001160c */
[----:B------:R-:W-:Y:S02]  /*0140*/  IMAD R9, R12, UR7, R7 ;  /* 0x000000070c097c24 */ /* 0x000fe4000f8e0207 */
[----:B------:R-:W-:Y:S02]  /*0150*/  IMAD R13, R3, R12, R6 ;  /* 0x0000000c030d7224 */ /* 0x000fe400078e0206 */
[----:B--2---:R-:W-:-:S04]  /*0160*/  IMAD.WIDE.U32 R6, R9, 0x2, R4 ;  /* 0x0000000209067825 */ /* 0x004fc800078e0004 */
[----:B------:R-:W-:Y:S02]  /*0170*/  VIADD R9, R9, 0x1 ;  /* 0x0000000109097836 */ /* 0x000fe40000000000 */
[--C-:B------:R-:W-:Y:S01]  /*0180*/  IMAD.WIDE.U32 R10, R13, 0x2, R4.reuse ;  /* 0x000000020d0a7825 */ /* 0x100fe200078e0004 */
[----:B-1----:R-:W2:Y:S03]  /*0190*/  LDG.E.U16 R6, desc[UR4][R6.64] ;  /* 0x0000000406067981 */ /* 0x002ea6000c1e1500 */
[----:B------:R-:W-:Y:S01]  /*01a0*/  IMAD.WIDE.U32 R8, R9, 0x2, R4 ;  /* 0x0000000209087825 */ /* 0x000fe200078e0004 */
[----:B------:R-:W3:Y:S03]  /*01b0*/  LDG.E.U16 R0, desc[UR4][R10.64] ;  /* 0x000000040a007981 */ /* 0x000ee6000c1e1500 */
[----:B------:R-:W-:Y:S01]  /*01c0*/  IMAD.IADD R13, R12, 0x1, R13 ;  /* 0x000000010c0d7824 */ /* 0x000fe200078e020d */
[----:B------:R-:W4:Y:S04]  /*01d0*/  LDG.E.U16 R16, desc[UR4][R10.64+0x2] ;  /* 0x000002040a107981 */ /* 0x000f28000c1e1500 */
[----:B------:R-:W5:Y:S01]  /*01e0*/  LDG.E.U16 R8, desc[UR4][R8.64] ;  /* 0x0000000408087981 */ /* 0x000f62000c1e1500 */
[----:B------:R-:W-:-:S04]  /*01f0*/  IMAD.WIDE.U32 R14, R13, 0x2, R4 ;  /* 0x000000020d0e7825 */ /* 0x000fc800078e0004 */
[----:B------:R-:W-:Y:S02]  /*0200*/  VIADD R13, R13, 0x1 ;  /* 0x000000010d0d7836 */ /* 0x000fe40000000000 */
[----:B------:R-:W4:Y:S02]  /*0210*/  LDG.E.U16 R14, desc[UR4][R14.64] ;  /* 0x000000040e0e7981 */ /* 0x000f24000c1e1500 */
[----:B------:R-:W-:-:S06]  /*0220*/  IMAD.WIDE.U32 R4, R13, 0x2, R4 ;  /* 0x000000020d047825 */ /* 0x000fcc00078e0004 */
[----:B------:R-:W4:Y:S01]  /*0230*/  LDG.E.U16 R5, desc[UR4][R4.64] ;  /* 0x0000000404057981 */ /* 0x000f22000c1e1500 */
[----:B------:R-:W0:Y:S01]  /*0240*/  LDCU UR4, c[0x0][0x388] ;  /* 0x00007100ff0477ac */ /* 0x000e220008000800 */
[----:B------:R-:W-:Y:S02]  /*0250*/  SHF.L.U32 R2, R2, 0x3, RZ ;  /* 0x0000000302027819 */ /* 0x000fe400000006ff */
[----:B--2---:R-:W-:-:S04]  /*0260*/  LEA.HI R6, R6, 0xfffffe00, RZ, 0x1a ;  /* 0xfffffe0006067811 */ /* 0x004fc800078fd0ff */
[----:B------:R-:W-:Y:S02]  /*0270*/  I2FP.F32.S32 R7, R6 ;  /* 0x0000000600077245 */ /* 0x000fe40000201400 */
[----:B---3--:R-:W-:Y:S02]  /*0280*/  SHF.R.U32.HI R0, RZ, 0x6, R0 ;  /* 0x00000006ff007819 */ /* 0x008fe40000011600 */
[----:B-----5:R-:W-:Y:S02]  /*0290*/  LEA.HI R6, R8, 0xfffffe00, RZ, 0x1a ;  /* 0xfffffe0008067811 */ /* 0x020fe400078fd0ff */
[----:B------:R-:W-:Y:S02]  /*02a0*/  LOP3.LUT R0, R0, 0xffff, RZ, 0xc0, !PT ;  /* 0x0000ffff00007812 */ /* 0x000fe400078ec0ff */
[----:B------:R-:W-:Y:S02]  /*02b0*/  I2FP.F32.S32 R6, R6 ;  /* 0x0000000600067245 */ /* 0x000fe40000201400 */
[----:B------:R-:W-:-:S02]  /*02c0*/  I2FP.F32.U32 R12, R0 ;  /* 0x00000000000c7245 */ /* 0x000fc40000201000 */
[----:B----4-:R-:W-:Y:S01]  /*02d0*/  SHF.R.U32.HI R14, RZ, 0x6, R14 ;  /* 0x00000006ff0e7819 */ /* 0x010fe2000001160e */
[----:B------:R-:W-:Y:S01]  /*02e0*/  FMUL R0, R6, -0.69800102710723876953 ;  /* 0xbf32b03206007820 */ /* 0x000fe20000400000 */
[----:B------:R-:W-:Y:S02]  /*02f0*/  SHF.R.U32.HI R16, RZ, 0x6, R16 ;  /* 0x00000006ff107819 */ /* 0x000fe40000011610 */
[----:B------:R-:W-:Y:S01]  /*0300*/  LOP3.LUT R14, R14, 0xffff, RZ, 0xc0, !PT ;  /* 0x0000ffff0e0e7812 */ /* 0x000fe200078ec0ff */
[C---:B------:R-:W-:Y:S01]  /*0310*/  FFMA R13, R7.reuse, -0.33763301372528076172, R0 ;  /* 0xbeacde3c070d7823 */ /* 0x040fe20000000000 */
[----:B------:R-:W-:Y:S01]  /*0320*/  LOP3.LUT R16, R16, 0xffff, RZ, 0xc0, !PT ;  /* 0x0000ffff10107812 */ /* 0x000fe200078ec0ff */
[--C-:B------:R-:W-:Y:S01]  /*0330*/  FFMA R10, R7, 1.7324459552764892578, R12.reuse ;  /* 0x3fddc0ca070a7823 */ /* 0x100fe2000000000c */
[----:B------:R-:W-:Y:S01]  /*0340*/  I2FP.F32.U32 R18, R14 ;  /* 0x0000000e00127245 */ /* 0x000fe20000201000 */
[--C-:B------:R-:W-:Y:S01]  /*0350*/  FFMA R11, R6, 1.3707050085067749023, R12.reuse ;  /* 0x3faf7343060b7823 */ /* 0x100fe2000000000c */
[----:B------:R-:W-:Y:S01]  /*0360*/  FADD R14, R13, R12 ;  /* 0x0000000c0d0e7221 */ /* 0x000fe20000000000 */
[----:B------:R-:W-:-:S02]  /*0370*/  SHF.R.U32.HI R12, RZ, 0x6, R5 ;  /* 0x00000006ff0c7819 */ /* 0x000fc40000011605 */
[----:B------:R-:W-:Y:S02]  /*0380*/  I2FP.F32.U32 R16, R16 ;  /* 0x0000001000107245 */ /* 0x000fe40000201000 */
[----:B------:R-:W-:-:S03]  /*0390*/  LOP3.LUT R12, R12, 0xffff, RZ, 0xc0, !PT ;  /* 0x0000ffff0c0c7812 */ /* 0x000fc600078ec0ff */
[--C-:B------:R-:W-:Y:S01]  /*03a0*/  FFMA R8, R7, 1.7324459552764892578, R16.reuse ;  /* 0x3fddc0ca07087823 */ /* 0x100fe20000000010 */
[C-C-:B------:R-:W-:Y:S01]  /*03b0*/  FFMA R9, R6.reuse, 1.3707050085067749023, R16.reuse ;  /* 0x3faf734306097823 */ /* 0x140fe20000000010 */
[----:B------:R-:W-:Y:S01]  /*03c0*/  FADD R5, R13, R16 ;  /* 0x000000100d057221 */ /* 0x000fe20000000000 */
[----:B------:R-:W-:Y:S01]  /*03d0*/  I2FP.F32.U32 R16, R12 ;  /* 0x0000000c00107245 */ /* 0x000fe20000201000 */
[--C-:B------:R-:W-:Y:S01]  /*03e0*/  FFMA R4, R7, 1.7324459552764892578, R18.reuse ;  /* 0x3fddc0ca07047823 */ /* 0x100fe20000000012 */
[----:B------:R-:W-:Y:S01]  /*03f0*/  FADD R12, R13, R18 ;  /* 0x000000120d0c7221 */ /* 0x000fe20000000000 */
[----:B------:R-:W1:Y:S02]  /*0400*/  F2I.U32.TRUNC.NTZ R10, R10 ;  /* 0x0000000a000a7305 */ /* 0x000e64000020f000 */
[--C-:B------:R-:W-:Y:S01]  /*0410*/  FFMA R7, R7, 1.7324459552764892578, R16.reuse ;  /* 0x3fddc0ca07077823 */ /* 0x100fe20000000010 */
[--C-:B------:R-:W-:Y:S01]  /*0420*/  FADD R13, R13, R16.reuse ;  /* 0x000000100d0d7221 */ /* 0x100fe20000000000 */
[----:B------:R-:W-:-:S04]  /*0430*/  FFMA R16, R6, 1.3707050085067749023, R16 ;  /* 0x3faf734306107823 */ /* 0x000fc80000000010 */
[----:B------:R-:W2:Y:S01]  /*0440*/  F2I.U32.TRUNC.NTZ R14, R14 ;  /* 0x0000000e000e7305 */ /* 0x000ea2000020f000 */
[----:B------:R-:W-:-:S07]  /*0450*/  FFMA R15, R6, 1.3707050085067749023, R18 ;  /* 0x3faf7343060f7823 */ /* 0x000fce0000000012 */
[----:B------:R-:W3:Y:S08]  /*0460*/  F2I.U32.TRUNC.NTZ R8, R8 ;  /* 0x0000000800087305 */ /* 0x000ef0000020f000 */
[----:B------:R-:W4:Y:S08]  /*0470*/  F2I.U32.TRUNC.NTZ R4, R4 ;  /* 0x0000000400047305 */ /* 0x000f30000020f000 */
[----:B------:R-:W5:Y:S08]  /*0480*/  F2I.U32.TRUNC.NTZ R12, R12 ;  /* 0x0000000c000c7305 */ /* 0x000f70000020f000 */
[----:B------:R-:W0:Y:S08]  /*0490*/  F2I.U32.TRUNC.NTZ R7, R7 ;  /* 0x0000000700077305 */ /* 0x000e30000020f000 */
[----:B------:R-:W0:Y:S08]  /*04a0*/  F2I.U32.TRUNC.NTZ R13, R13 ;  /* 0x0000000d000d7305 */ /* 0x000e30000020f000 */
[----:B------:R-:W0:Y:S08]  /*04b0*/  F2I.U32.TRUNC.NTZ R5, R5 ;  /* 0x0000000500057305 */ /* 0x000e30000020f000 */
[----:B------:R-:W0:Y:S01]  /*04c0*/  F2I.U32.TRUNC.NTZ R11, R11 ;  /* 0x0000000b000b7305 */ /* 0x000e22000020f000 */
[----:B-1----:R-:W-:-:S07]  /*04d0*/  VIMNMX.U32 R10, PT, PT, R10, 0x400, PT ;  /* 0x000004000a0a7848 */ /* 0x002fce0003fe0000 */
[----:B------:R-:W1:Y:S01]  /*04e0*/  F2I.U32.TRUNC.NTZ R9, R9 ;  /* 0x0000000900097305 */ /* 0x000e62000020f000 */
[----:B--2---:R-:W-:-:S07]  /*04f0*/  VIMNMX.U32 R14, PT, PT, R14, 0x400, PT ;  /* 0x000004000e0e7848 */ /* 0x004fce0003fe0000 */
[----:B------:R2:W1:Y:S08]  /*0500*/  F2I.U32.TRUNC.NTZ R0, R15 ;  /* 0x0000000f00007305 */ /* 0x000470000020f000 */
[----:B------:R-:W1:Y:S01]  /*0510*/  F2I.U32.TRUNC.NTZ R16, R16 ;  /* 0x0000001000107305 */ /* 0x000e62000020f000 */
[----:B------:R-:W-:Y:S02]  /*0520*/  SHF.L.U32 R6, R10, 0x14, RZ ;  /* 0x000000140a067819 */ /* 0x000fe400000006ff */
[----:B---3--:R-:W-:-:S02]  /*0530*/  VIMNMX.U32 R8, PT, PT, R8, 0x400, PT ;  /* 0x0000040008087848 */ /* 0x008fc40003fe0000 */
[----:B----4-:R-:W-:Y:S02]  /*0540*/  VIMNMX.U32 R4, PT, PT, R4, 0x400, PT ;  /* 0x0000040004047848 */ /* 0x010fe40003fe0000 */
[----:B-----5:R-:W-:Y:S02]  /*0550*/  VIMNMX.U32 R12, PT, PT, R12, 0x400, PT ;  /* 0x000004000c0c7848 */ /* 0x020fe40003fe0000 */
[----:B0-----:R-:W-:Y:S02]  /*0560*/  VIMNMX.U32 R10, PT, PT, R7, 0x400, PT ;  /* 0x00000400070a7848 */ /* 0x001fe40003fe0000 */
[----:B------:R-:W-:Y:S02]  /*0570*/  VIMNMX.U32 R13, PT, PT, R13, 0x400, PT ;  /* 0x000004000d0d7848 */ /* 0x000fe40003fe0000 */
[----:B------:R-:W-:Y:S02]  /*0580*/  VIMNMX.U32 R5, PT, PT, R5, 0x400, PT ;  /* 0x0000040005057848 */ /* 0x000fe40003fe0000 */
[----:B--2---:R-:W-:Y:S01]  /*0590*/  VIMNMX.U32 R15, PT, PT, R11, 0x400, PT ;  /* 0x000004000b0f7848 */ /* 0x004fe20003fe0000 */
[----:B------:R-:W-:Y:S01]  /*05a0*/  IMAD.SHL.U32 R11, R14, 0x400, RZ ;  /* 0x000004000e0b7824 */ /* 0x000fe200078e00ff */
[----:B-1----:R-:W-:Y:S01]  /*05b0*/  VIMNMX.U32 R9, PT, PT, R9, 0x400, PT ;  /* 0x0000040009097848 */ /* 0x002fe20003fe0000 */
[----:B------:R-:W-:Y:S01]  /*05c0*/  IMAD.SHL.U32 R8, R8, 0x100000, RZ ;  /* 0x0010000008087824 */ /* 0x000fe200078e00ff */
[----:B------:R-:W-:Y:S01]  /*05d0*/  SHF.L.U32 R5, R5, 0xa, RZ ;  /* 0x0000000a05057819 */ /* 0x000fe200000006ff */
[----:B------:R-:W-:Y:S01]  /*05e0*/  IMAD.SHL.U32 R4, R4, 0x100000, RZ ;  /* 0x0010000004047824 */ /* 0x000fe200078e00ff */
[----:B------:R-:W-:Y:S01]  /*05f0*/  VIMNMX.U32 R0, PT, PT, R0, 0x400, PT ;  /* 0x0000040000007848 */ /* 0x000fe20003fe0000 */
[----:B------:R-:W-:Y:S01]  /*0600*/  IMAD.SHL.U32 R7, R12, 0x400, RZ ;  /* 0x000004000c077824 */ /* 0x000fe200078e00ff */
[----:B------:R-:W-:Y:S01]  /*0610*/  VIMNMX.U32 R16, PT, PT, R16, 0x400, PT ;  /* 0x0000040010107848 */ /* 0x000fe20003fe0000 */
[----:B------:R-:W-:-:S02]  /*0620*/  IMAD.SHL.U32 R10, R10, 0x100000, RZ ;  /* 0x001000000a0a7824 */ /* 0x000fc400078e00ff */
[----:B------:R-:W-:Y:S01]  /*0630*/  IMAD.SHL.U32 R13, R13, 0x400, RZ ;  /* 0x000004000d0d7824 */ /* 0x000fe200078e00ff */
[----:B------:R-:W-:Y:S02]  /*0640*/  LOP3.LUT R6, R6, R15, R11, 0xfe, !PT ;  /* 0x0000000f06067212 */ /* 0x000fe400078efe0b */
[----:B------:R-:W-:Y:S01]  /*0650*/  LOP3.LUT R5, R8, R9, R5, 0xfe, !PT ;  /* 0x0000000908057212 */ /* 0x000fe200078efe05 */
[----:B------:R-:W-:Y:S01]  /*0660*/  VIADD R8, R2, 0x4 ;  /* 0x0000000402087836 */ /* 0x000fe20000000000 */
[----:B------:R-:W-:Y:S02]  /*0670*/  LOP3.LUT R0, R4, R0, R7, 0xfe, !PT ;  /* 0x0000000004007212 */ /* 0x000fe400078efe07 */
[----:B------:R-:W-:Y:S01]  /*0680*/  LOP3.LUT R10, R10, R16, R13, 0xfe, !PT ;  /* 0x000000100a0a7212 */ /* 0x000fe200078efe0d */
[----:B------:R-:W-:Y:S01]  /*0690*/  VIADD R13, R3, 0x1 ;  /* 0x00000001030d7836 */ /* 0x000fe20000000000 */
[----:B------:R-:W-:Y:S01]  /*06a0*/  LOP3.LUT R6, R6, 0xc0000000, RZ, 0xfc, !PT ;  /* 0xc000000006067812 */ /* 0x000fe200078efcff */
[----:B------:R-:W-:Y:S01]  /*06b0*/  IMAD.MOV.U32 R9, RZ, RZ, R3 ;  /* 0x000000ffff097224 */ /* 0x000fe200078e0003 */
[----:B------:R-:W-:Y:S01]  /*06c0*/  LOP3.LUT R5, R5, 0xc0000000, RZ, 0xfc, !PT ;  /* 0xc000000005057812 */ /* 0x000fe200078efcff */
[----:B------:R-:W-:Y:S01]  /*06d0*/  IMAD.MOV.U32 R15, RZ, RZ, R13 ;  /* 0x000000ffff0f7224 */ /* 0x000fe200078e000d */
[----:B------:R-:W-:Y:S01]  /*06e0*/  MOV R12, R2 ;  /* 0x00000002000c7202 */ /* 0x000fe20000000f00 */
[----:B------:R-:W-:Y:S01]  /*06f0*/  IMAD.MOV.U32 R14, RZ, RZ, R8 ;  /* 0x000000ffff0e7224 */ /* 0x000fe200078e0008 */
[----:B------:R-:W-:Y:S01]  /*0700*/  LOP3.LUT R0, R0, 0xc0000000, RZ, 0xfc, !PT ;  /* 0xc000000000007812 */ /* 0x000fe200078efcff */
[----:B------:R0:W-:Y:S01]  /*0710*/  SUST.D.BA.2D.STRONG.SM.TRAP [R2], R6, UR4 ;  /* 0x70ff040602007f9d */ /* 0x0001e2000810a900 */
[----:B------:R-:W-:Y:S01]  /*0720*/  LOP3.LUT R10, R10, 0xc0000000, RZ, 0xfc, !PT ;  /* 0xc00000000a0a7812 */ /* 0x000fe200078efcff */
[----:B------:R0:W-:Y:S01]  /*0730*/  SUST.D.BA.2D.STRONG.SM.TRAP [R8], R5, UR4 ;  /* 0x70ff040508007f9d */ /* 0x0001e2000810a900 */
[----:B------:R0:W-:Y:S02]  /*0740*/  SUST.D.BA.2D.STRONG.SM.TRAP [R12], R0, UR4 ;  /* 0x70ff04000c007f9d */ /* 0x0001e4000810a900 */
[----:B------:R0:W-:Y:S02]  /*0750*/  SUST.D.BA.2D.STRONG.SM.TRAP [R14], R10, UR4 ;  /* 0x70ff040a0e007f9d */ /* 0x0001e4000810a900 */
[----:B0-----:R-:W-:Y:S05]  /*0760*/  EXIT ;  /* 0x000000000000794d */ /* 0x001fea0003800000 */
.L_x_0:
[----:B------:R-:W-:-:S00]  /*0770*/  BRA `(.L_x_0) ;  /* 0xfffffffc00fc7947 */ /* 0x000fc0000383ffff */
[----:B------:R-:W-:-:S00]  /*0780*/  NOP ;  /* 0x0000000000007918 */ /* 0x000fc00000000000 */
[----:B------:R-:W-:-:S00]  /*0790*/  NOP ;  /* 0x0000000000007918 */ /* 0x000fc00000000000 */
[----:B------:R-:W-:-:S00]  /*07a0*/  NOP ;  /* 0x0000000000007918 */ /* 0x000fc00000000000 */
[----:B------:R-:W-:-:S00]  /*07b0*/  NOP ;  /* 0x0000000000007918 */ /* 0x000fc00000000000 */
[----:B------:R-:W-:-:S00]  /*07c0*/  NOP ;  /* 0x0000000000007918 */ /* 0x000fc00000000000 */
[----:B------:R-:W-:-:S00]  /*07d0*/  NOP ;  /* 0x0000000000007918 */ /* 0x000fc00000000000 */
[----:B------:R-:W-:-:S00]  /*07e0*/  NOP ;  /* 0x0000000000007918 */ /* 0x000fc00000000000 */
[----:B------:R-:W-:-:S00]  /*07f0*/  NOP ;  /* 0x0000000000007918 */ /* 0x000fc00000000000 */
.L_x_1:


//--------------------- .nv.shared.reserved.0     --------------------------
	.section	.nv.shared.reserved.0,"aw",@nobits
	.weak		__nv_reservedSMEM_offset_0_alias
	.size		__nv_reservedSMEM_offset_0_alias, 0, 64
	.other		__nv_reservedSMEM_offset_0_alias,@"STO_CUDA_RESERVED_SHARED STV_DEFAULT"
__nv_reservedSMEM_offset_0_alias:
	.zero		0
	.zero		64


//--------------------- .nv.constant0.p010_to_abgr10 --------------------------
	.section	.nv.constant0.p010_to_abgr10,"a",@progbits
	.sectionflags	@""
	.align	4
.nv.constant0.p010_to_abgr10:
	.zero		924


//--------------------- SYMBOLS --------------------------

	.type		.nv.reservedSmem.offset0,@object
	.size		.nv.reservedSmem.offset0,0x4
